	.headerflags	@"EF_CUDA_TEXMODE_UNIFIED EF_CUDA_64BIT_ADDRESS EF_CUDA_ACCELERATORS EF_CUDA_SM90 EF_CUDA_VIRTUAL_SM(EF_CUDA_SM90)"
	.elftype	@"ET_EXEC"


//--------------------- .nv.info                  --------------------------
	.section	.nv.info,"",@"SHT_CUDA_INFO"
	.align	4


	//----- nvinfo : EIATTR_REGCOUNT
	.align		4
        /*0000*/ 	.byte	0x04, 0x2f
        /*0002*/ 	.short	(.L_3 - .L_2)
	.align		4
.L_2:
        /*0004*/ 	.word	index@(triton_poi_fused__native_batch_norm_legit_no_training_add_relu_12)
        /*0008*/ 	.word	0x00000014


	//----- nvinfo : EIATTR_MIN_STACK_SIZE
	.align		4
.L_3:
        /*000c*/ 	.byte	0x04, 0x12
        /*000e*/ 	.short	(.L_5 - .L_4)
	.align		4
.L_4:
        /*0010*/ 	.word	index@(triton_poi_fused__native_batch_norm_legit_no_training_add_relu_12)
        /*0014*/ 	.word	0x00000000


	//----- nvinfo : EIATTR_FRAME_SIZE
	.align		4
.L_5:
        /*0018*/ 	.byte	0x04, 0x11
        /*001a*/ 	.short	(.L_7 - .L_6)
	.align		4
.L_6:
        /*001c*/ 	.word	index@(triton_poi_fused__native_batch_norm_legit_no_training_add_relu_12)
        /*0020*/ 	.word	0x00000000


	//----- nvinfo : EIATTR_MIN_STACK_SIZE
	.align		4
.L_7:
        /*0024*/ 	.byte	0x04, 0x12
        /*0026*/ 	.short	(.L_9 - .L_8)
	.align		4
.L_8:
        /*0028*/ 	.word	index@(triton_poi_fused__native_batch_norm_legit_no_training_add_relu_12)
        /*002c*/ 	.word	0x00000000
.L_9:


//--------------------- .nv.info.triton_poi_fused__native_batch_norm_legit_no_training_add_relu_12 --------------------------
	.section	.nv.info.triton_poi_fused__native_batch_norm_legit_no_training_add_relu_12,"",@"SHT_CUDA_INFO"
	.sectionflags	@""
	.align	4


	//----- nvinfo : EIATTR_CUDA_API_VERSION
	.align		4
        /*0000*/ 	.byte	0x04, 0x37
        /*0002*/ 	.short	(.L_11 - .L_10)
.L_10:
        /*0004*/ 	.word	0x0000007c


	//----- nvinfo : EIATTR_KPARAM_INFO
	.align		4
.L_11:
        /*0008*/ 	.byte	0x04, 0x17
        /*000a*/ 	.short	(.L_13 - .L_12)
.L_12:
        /*000c*/ 	.word	0x00000000
        /*0010*/ 	.short	0x0007
        /*0012*/ 	.short	0x0038
        /*0014*/ 	.byte	0x00, 0xf0, 0x11, 0x00


	//----- nvinfo : EIATTR_KPARAM_INFO
	.align		4
.L_13:
        /*0018*/ 	.byte	0x04, 0x17
        /*001a*/ 	.short	(.L_15 - .L_14)
.L_14:
        /*001c*/ 	.word	0x00000000
        /*0020*/ 	.short	0x0006
        /*0022*/ 	.short	0x0030
        /*0024*/ 	.byte	0x00, 0xf4, 0x21, 0x00


	//----- nvinfo : EIATTR_KPARAM_INFO
	.align		4
.L_15:
        /*0028*/ 	.byte	0x04, 0x17
        /*002a*/ 	.short	(.L_17 - .L_16)
.L_16:
        /*002c*/ 	.word	0x00000000
        /*0030*/ 	.short	0x0005
        /*0032*/ 	.short	0x0028
        /*0034*/ 	.byte	0x00, 0xf4, 0x21, 0x00


	//----- nvinfo : EIATTR_KPARAM_INFO
	.align		4
.L_17:
        /*0038*/ 	.byte	0x04, 0x17
        /*003a*/ 	.short	(.L_19 - .L_18)
.L_18:
        /*003c*/ 	.word	0x00000000
        /*0040*/ 	.short	0x0004
        /*0042*/ 	.short	0x0020
        /*0044*/ 	.byte	0x00, 0xf4, 0x21, 0x00


	//----- nvinfo : EIATTR_KPARAM_INFO
	.align		4
.L_19:
        /*0048*/ 	.byte	0x04, 0x17
        /*004a*/ 	.short	(.L_21 - .L_20)
.L_20:
        /*004c*/ 	.word	0x00000000
        /*0050*/ 	.short	0x0003
        /*0052*/ 	.short	0x0018
        /*0054*/ 	.byte	0x00, 0xf4, 0x21, 0x00


	//----- nvinfo : EIATTR_KPARAM_INFO
	.align		4
.L_21:
        /*0058*/ 	.byte	0x04, 0x17
        /*005a*/ 	.short	(.L_23 - .L_22)
.L_22:
        /*005c*/ 	.word	0x00000000
        /*0060*/ 	.short	0x0002
        /*0062*/ 	.short	0x0010
        /*0064*/ 	.byte	0x00, 0xf4, 0x21, 0x00


	//----- nvinfo : EIATTR_KPARAM_INFO
	.align		4
.L_23:
        /*0068*/ 	.byte	0x04, 0x17
        /*006a*/ 	.short	(.L_25 - .L_24)
.L_24:
        /*006c*/ 	.word	0x00000000
        /*0070*/ 	.short	0x0001
        /*0072*/ 	.short	0x0008
        /*0074*/ 	.byte	0x00, 0xf4, 0x21, 0x00


	//----- nvinfo : EIATTR_KPARAM_INFO
	.align		4
.L_25:
        /*0078*/ 	.byte	0x04, 0x17
        /*007a*/ 	.short	(.L_27 - .L_26)
.L_26:
        /*007c*/ 	.word	0x00000000
        /*0080*/ 	.short	0x0000
        /*0082*/ 	.short	0x0000
        /*0084*/ 	.byte	0x00, 0xf4, 0x21, 0x00


	//----- nvinfo : EIATTR_SPARSE_MMA_MASK
	.align		4
.L_27:
        /*0088*/ 	.byte	0x03, 0x50
        /*008a*/ 	.short	0x0000


	//----- nvinfo : EIATTR_MAXREG_COUNT
	.align		4
        /*008c*/ 	.byte	0x03, 0x1b
        /*008e*/ 	.short	0x00ff


	//----- nvinfo : EIATTR_EXIT_INSTR_OFFSETS
	.align		4
        /*0090*/ 	.byte	0x04, 0x1c
        /*0092*/ 	.short	(.L_29 - .L_28)


	//   ....[0]....
.L_28:
        /*0094*/ 	.word	0x00000420


	//----- nvinfo : EIATTR_REQNTID
	.align		4
.L_29:
        /*0098*/ 	.byte	0x04, 0x10
        /*009a*/ 	.short	(.L_31 - .L_30)
.L_30:
        /*009c*/ 	.word	0x00000100
        /*00a0*/ 	.word	0x00000001
        /*00a4*/ 	.word	0x00000001


	//----- nvinfo : EIATTR_CBANK_PARAM_SIZE
	.align		4
.L_31:
        /*00a8*/ 	.byte	0x03, 0x19
        /*00aa*/ 	.short	0x003c


	//----- nvinfo : EIATTR_PARAM_CBANK
	.align		4
        /*00ac*/ 	.byte	0x04, 0x0a
        /*00ae*/ 	.short	(.L_33 - .L_32)
	.align		4
.L_32:
        /*00b0*/ 	.word	index@(.nv.constant0.triton_poi_fused__native_batch_norm_legit_no_training_add_relu_12)
        /*00b4*/ 	.short	0x0210
        /*00b6*/ 	.short	0x003c


	//----- nvinfo : EIATTR_SW_WAR
	.align		4
.L_33:
        /*00b8*/ 	.byte	0x04, 0x36
        /*00ba*/ 	.short	(.L_35 - .L_34)
.L_34:
        /*00bc*/ 	.word	0x00000008
.L_35:


//--------------------- .nv.callgraph             --------------------------
	.section	.nv.callgraph,"",@"SHT_CUDA_CALLGRAPH"
	.align	4
	.sectionentsize	8
	.align		4
        /*0000*/ 	.word	0x00000000
	.align		4
        /*0004*/ 	.word	0xffffffff
	.align		4
        /*0008*/ 	.word	0x00000000
	.align		4
        /*000c*/ 	.word	0xfffffffe
	.align		4
        /*0010*/ 	.word	0x00000000
	.align		4
        /*0014*/ 	.word	0xfffffffd
	.align		4
        /*0018*/ 	.word	0x00000000
	.align		4
        /*001c*/ 	.word	0xfffffffc


//--------------------- .nv.constant4             --------------------------
	.section	.nv.constant4,"a",@progbits
	.align	8
	.align		8
.nv.constant4:
        /*0000*/ 	.dword	_$_str
	.align		8
        /*0008*/ 	.dword	_$_str_$_2


//--------------------- .text.triton_poi_fused__native_batch_norm_legit_no_training_add_relu_12 --------------------------
	.section	.text.triton_poi_fused__native_batch_norm_legit_no_training_add_relu_12,"ax",@progbits
	.align	128
        .global         triton_poi_fused__native_batch_norm_legit_no_training_add_relu_12
        .type           triton_poi_fused__native_batch_norm_legit_no_training_add_relu_12,@function
        .size           triton_poi_fused__native_batch_norm_legit_no_training_add_relu_12,(.L_x_1 - triton_poi_fused__native_batch_norm_legit_no_training_add_relu_12)
        .other          triton_poi_fused__native_batch_norm_legit_no_training_add_relu_12,@"STO_CUDA_ENTRY STV_DEFAULT"
triton_poi_fused__native_batch_norm_legit_no_training_add_relu_12:
.text.triton_poi_fused__native_batch_norm_legit_no_training_add_relu_12:
[----:B------:R-:W-:Y:S01]  /*0000*/  LDC R1, c[0x0][0x28] ;  /* 0x00000a00ff017b82 */ /* 0x000fe20000000800 */
[----:B------:R-:W1:Y:S07]  /*0010*/  S2R R0, SR_TID.X ;  /* 0x0000000000007919 */ /* 0x000e6e0000002100 */
[----:B------:R-:W2:Y:S01]  /*0020*/  LDC.64 R2, c[0x0][0x220] ;  /* 0x00008800ff027b82 */ /* 0x000ea20000000a00 */
[----:B------:R-:W-:Y:S01]  /*0030*/  ULDC.64 UR4, c[0x0][0x208] ;  /* 0x0000820000047ab9 */ /* 0x000fe20000000a00 */
[----:B------:R-:W3:Y:S06]  /*0040*/  S2R R7, SR_CTAID.X ;  /* 0x0000000000077919 */ /* 0x000eec0000002500 */
[----:B------:R-:W4:Y:S08]  /*0050*/  LDC.64 R8, c[0x0][0x228] ;  /* 0x00008a00ff087b82 */ /* 0x000f300000000a00 */
[----:B------:R-:W5:Y:S08]  /*0060*/  LDC.64 R10, c[0x0][0x230] ;  /* 0x00008c00ff0a7b82 */ /* 0x000f700000000a00 */
[----:B------:R-:W4:Y:S01]  /*0070*/  LDC.64 R12, c[0x0][0x238] ;  /* 0x00008e00ff0c7b82 */ /* 0x000f220000000a00 */
[----:B-1----:R-:W-:-:S02]  /*0080*/  SHF.L.U32 R0, R0, 0x1, RZ ;  /* 0x0000000100007819 */ /* 0x002fc400000006ff */
[----:B---3--:R-:W-:Y:S02]  /*0090*/  SHF.R.S32.HI R5, RZ, 0x16, R7 ;  /* 0x00000016ff057819 */ /* 0x008fe40000011407 */
[----:B------:R-:W-:Y:S02]  /*00a0*/  LOP3.LUT R0, R0, 0x1fe, RZ, 0xc0, !PT ;  /* 0x000001fe00007812 */ /* 0x000fe400078ec0ff */
[----:B------:R-:W-:Y:S02]  /*00b0*/  SGXT R5, R5, 0x1 ;  /* 0x000000010505781a */ /* 0x000fe40000000200 */
[----:B------:R-:W-:Y:S02]  /*00c0*/  LEA R0, R7, R0, 0x9 ;  /* 0x0000000007007211 */ /* 0x000fe400078e48ff */
[----:B------:R-:W1:Y:S02]  /*00d0*/  LDC.64 R6, c[0x0][0x218] ;  /* 0x00008600ff067b82 */ /* 0x000e640000000a00 */
[----:B------:R-:W-:-:S04]  /*00e0*/  LEA.HI R5, R5, R0, RZ, 0x8 ;  /* 0x0000000005057211 */ /* 0x000fc800078f40ff */
[----:B------:R-:W-:-:S04]  /*00f0*/  LOP3.LUT R5, R5, 0xffffff00, RZ, 0xc0, !PT ;  /* 0xffffff0005057812 */ /* 0x000fc800078ec0ff */
[----:B------:R-:W-:Y:S02]  /*0100*/  IADD3 R15, R0, -R5, RZ ;  /* 0x80000005000f7210 */ /* 0x000fe40007ffe0ff */
[----:B------:R-:W3:Y:S03]  /*0110*/  LDC.64 R4, c[0x0][0x210] ;  /* 0x00008400ff047b82 */ /* 0x000ee60000000a00 */
[----:B--2---:R-:W-:-:S06]  /*0120*/  IMAD.WIDE R2, R15, 0x4, R2 ;  /* 0x000000040f027825 */ /* 0x004fcc00078e0202 */
[----:B------:R-:W2:Y:S01]  /*0130*/  LDG.E.EL.64 R2, desc[UR4][R2.64] ;  /* 0x0000000402027981 */ /* 0x000ea2000c2e1b00 */
[----:B-1----:R-:W-:-:S04]  /*0140*/  IMAD.WIDE R6, R15, 0x4, R6 ;  /* 0x000000040f067825 */ /* 0x002fc800078e0206 */
[C---:B----4-:R-:W-:Y:S02]  /*0150*/  IMAD.WIDE R8, R15.reuse, 0x4, R8 ;  /* 0x000000040f087825 */ /* 0x050fe400078e0208 */
[----:B------:R-:W4:Y:S02]  /*0160*/  LDG.E.EL.64 R6, desc[UR4][R6.64] ;  /* 0x0000000406067981 */ /* 0x000f24000c2e1b00 */
[----:B-----5:R-:W-:Y:S02]  /*0170*/  IMAD.WIDE R10, R15, 0x4, R10 ;  /* 0x000000040f0a7825 */ /* 0x020fe400078e020a */
[----:B------:R-:W5:Y:S02]  /*0180*/  LDG.E.EL.64 R8, desc[UR4][R8.64] ;  /* 0x0000000408087981 */ /* 0x000f64000c2e1b00 */
[C---:B---3--:R-:W-:Y:S02]  /*0190*/  IMAD.WIDE R4, R0.reuse, 0x4, R4 ;  /* 0x0000000400047825 */ /* 0x048fe400078e0204 */
[----:B------:R-:W5:Y:S04]  /*01a0*/  LDG.E.EL.64 R10, desc[UR4][R10.64] ;  /* 0x000000040a0a7981 */ /* 0x000f68000c2e1b00 */
[----:B------:R-:W4:Y:S01]  /*01b0*/  LDG.E.64 R4, desc[UR4][R4.64] ;  /* 0x0000000404047981 */ /* 0x000f22000c1e1b00 */
[----:B0-----:R-:W-:-:S06]  /*01c0*/  IMAD.WIDE R12, R0, 0x4, R12 ;  /* 0x00000004000c7825 */ /* 0x001fcc00078e020c */
[----:B------:R-:W3:Y:S01]  /*01d0*/  LDG.E.64 R12, desc[UR4][R12.64] ;  /* 0x000000040c0c7981 */ /* 0x000ee2000c1e1b00 */
[----:B------:R-:W-:Y:S01]  /*01e0*/  HFMA2.MMA R16, -RZ, RZ, 1.625, 0 ;  /* 0x3e800000ff107435 */ /* 0x000fe200000001ff */
[----:B--2---:R-:W-:Y:S01]  /*01f0*/  FADD R2, R2, 9.9999997473787516356e-06 ;  /* 0x3727c5ac02027421 */ /* 0x004fe20000000000 */
[----:B------:R-:W-:-:S03]  /*0200*/  FADD R3, R3, 9.9999997473787516356e-06 ;  /* 0x3727c5ac03037421 */ /* 0x000fc60000000000 */
[----:B------:R-:W0:Y:S08]  /*0210*/  MUFU.SQRT R14, R2 ;  /* 0x00000002000e7308 */ /* 0x000e300000002000 */
[----:B------:R1:W2:Y:S01]  /*0220*/  MUFU.SQRT R15, R3 ;  /* 0x00000003000f7308 */ /* 0x0002a20000002000 */
[C---:B0-----:R-:W-:Y:S02]  /*0230*/  FSETP.GT.AND P0, PT, R14.reuse, 8.50705917302346158658e+37, PT ;  /* 0x7e8000000e00780b */ /* 0x041fe40003f04000 */
[----:B------:R-:W-:Y:S01]  /*0240*/  FSETP.GEU.AND P2, PT, R14, 1.175494350822287508e-38, PT ;  /* 0x008000000e00780b */ /* 0x000fe20003f4e000 */
[----:B-1----:R-:W0:Y:S01]  /*0250*/  LDC.64 R2, c[0x0][0x240] ;  /* 0x00009000ff027b82 */ /* 0x002e220000000a00 */
[----:B--2---:R-:W-:-:S02]  /*0260*/  FSETP.GT.AND P1, PT, R15, 8.50705917302346158658e+37, PT ;  /* 0x7e8000000f00780b */ /* 0x004fc40003f24000 */
[----:B------:R-:W-:-:S07]  /*0270*/  FSETP.GEU.AND P3, PT, R15, 1.175494350822287508e-38, PT ;  /* 0x008000000f00780b */ /* 0x000fce0003f6e000 */
[----:B------:R-:W-:-:S04]  /*0280*/  @P0 FMUL R14, R14, 0.25 ;  /* 0x3e8000000e0e0820 */ /* 0x000fc80000400000 */
[----:B------:R-:W-:Y:S01]  /*0290*/  @!P2 FMUL R14, R14, 16777216 ;  /* 0x4b8000000e0ea820 */ /* 0x000fe20000400000 */
[----:B------:R-:W-:-:S04]  /*02a0*/  @P1 FMUL R15, R15, 0.25 ;  /* 0x3e8000000f0f1820 */ /* 0x000fc80000400000 */
[----:B------:R-:W-:Y:S01]  /*02b0*/  @!P3 FMUL R15, R15, 16777216 ;  /* 0x4b8000000f0fb820 */ /* 0x000fe20000400000 */
[----:B------:R-:W1:Y:S01]  /*02c0*/  MUFU.RCP R14, R14 ;  /* 0x0000000e000e7308 */ /* 0x000e620000001000 */
[----:B------:R-:W-:-:S07]  /*02d0*/  FSEL R17, R16, 1, P0 ;  /* 0x3f80000010117808 */ /* 0x000fce0000000000 */
[----:B------:R-:W2:Y:S01]  /*02e0*/  MUFU.RCP R15, R15 ;  /* 0x0000000f000f7308 */ /* 0x000ea20000001000 */
[----:B------:R-:W-:Y:S01]  /*02f0*/  FSEL R16, R16, 1, P1 ;  /* 0x3f80000010107808 */ /* 0x000fe20000800000 */
[----:B------:R-:W-:Y:S01]  /*0300*/  @!P2 FMUL R17, R17, 16777216 ;  /* 0x4b8000001111a820 */ /* 0x000fe20000400000 */
[----:B----4-:R-:W-:-:S03]  /*0310*/  FADD R4, R4, -R6 ;  /* 0x8000000604047221 */ /* 0x010fc60000000000 */
[----:B------:R-:W-:Y:S01]  /*0320*/  @!P3 FMUL R16, R16, 16777216 ;  /* 0x4b8000001010b820 */ /* 0x000fe20000400000 */
[----:B-1----:R-:W-:Y:S01]  /*0330*/  FMUL R17, R14, R17 ;  /* 0x000000110e117220 */ /* 0x002fe20000400000 */
[----:B------:R-:W-:-:S03]  /*0340*/  FADD R5, R5, -R7 ;  /* 0x8000000705057221 */ /* 0x000fc60000000000 */
[----:B------:R-:W-:Y:S01]  /*0350*/  FMUL R17, R4, R17 ;  /* 0x0000001104117220 */ /* 0x000fe20000400000 */
[----:B--2---:R-:W-:-:S03]  /*0360*/  FMUL R16, R15, R16 ;  /* 0x000000100f107220 */ /* 0x004fc60000400000 */
[----:B-----5:R-:W-:Y:S01]  /*0370*/  FFMA R17, R8, R17, R10 ;  /* 0x0000001108117223 */ /* 0x020fe2000000000a */
[----:B------:R-:W-:-:S04]  /*0380*/  FMUL R16, R5, R16 ;  /* 0x0000001005107220 */ /* 0x000fc80000400000 */
[----:B------:R-:W-:Y:S01]  /*0390*/  FFMA R16, R9, R16, R11 ;  /* 0x0000001009107223 */ /* 0x000fe2000000000b */
[----:B---3--:R-:W-:Y:S01]  /*03a0*/  FSETP.GEU.AND P0, PT, R17, -R12, PT ;  /* 0x8000000c1100720b */ /* 0x008fe20003f0e000 */
[----:B------:R-:W-:Y:S02]  /*03b0*/  FADD R12, R12, R17 ;  /* 0x000000110c0c7221 */ /* 0x000fe40000000000 */
[----:B------:R-:W-:Y:S01]  /*03c0*/  FADD R4, R13, R16 ;  /* 0x000000100d047221 */ /* 0x000fe20000000000 */
[----:B------:R-:W-:Y:S01]  /*03d0*/  FSETP.GEU.AND P1, PT, R16, -R13, PT ;  /* 0x8000000d1000720b */ /* 0x000fe20003f2e000 */
[----:B0-----:R-:W-:Y:S01]  /*03e0*/  IMAD.WIDE R2, R0, 0x4, R2 ;  /* 0x0000000400027825 */ /* 0x001fe200078e0202 */
[----:B------:R-:W-:Y:S02]  /*03f0*/  FSEL R12, R12, RZ, P0 ;  /* 0x000000ff0c0c7208 */ /* 0x000fe40000000000 */
[----:B------:R-:W-:-:S05]  /*0400*/  FSEL R13, R4, RZ, P1 ;  /* 0x000000ff040d7208 */ /* 0x000fca0000800000 */
[----:B------:R-:W-:Y:S01]  /*0410*/  STG.E.64 desc[UR4][R2.64], R12 ;  /* 0x0000000c02007986 */ /* 0x000fe2000c101b04 */
[----:B------:R-:W-:Y:S05]  /*0420*/  EXIT ;  /* 0x000000000000794d */ /* 0x000fea0003800000 */
.L_x_0:
[----:B------:R-:W-:-:S00]  /*0430*/  BRA `(.L_x_0) ;  /* 0xfffffffc00fc7947 */ /* 0x000fc0000383ffff */
[----:B------:R-:W-:-:S00]  /*0440*/  NOP ;  /* 0x0000000000007918 */ /* 0x000fc00000000000 */
        /* <DEDUP_REMOVED lines=11> */
.L_x_1:


//--------------------- .nv.global.init           --------------------------
	.section	.nv.global.init,"aw",@progbits
.nv.global.init:
	.type		_$_str,@object
	.size		_$_str,(_$_str_$_2 - _$_str)
_$_str:
        /*0000*/ 	.byte	0x5f, 0x5f, 0x43, 0x55, 0x44, 0x41, 0x5f, 0x46, 0x54, 0x5a, 0x00
	.type		_$_str_$_2,@object
	.size		_$_str_$_2,(.L_1 - _$_str_$_2)
_$_str_$_2:
        /*000b*/ 	.byte	0x5f, 0x5f, 0x43, 0x55, 0x44, 0x41, 0x5f, 0x50, 0x52, 0x45, 0x43, 0x5f, 0x53, 0x51, 0x52, 0x54
        /*001b*/ 	.byte	0x00
.L_1:


//--------------------- .nv.constant0.triton_poi_fused__native_batch_norm_legit_no_training_add_relu_12 --------------------------
	.section	.nv.constant0.triton_poi_fused__native_batch_norm_legit_no_training_add_relu_12,"a",@progbits
	.sectionflags	@""
	.align	4
.nv.constant0.triton_poi_fused__native_batch_norm_legit_no_training_add_relu_12:
	.zero		588
